//
// Generated by NVIDIA NVVM Compiler
//
// Compiler Build ID: CL-36424714
// Cuda compilation tools, release 13.0, V13.0.88
// Based on NVVM 20.0.0
//

.version 9.0
.target sm_100
.address_size 64

	// .globl	_Z8PolyFuncPKfPfm

.visible .entry _Z8PolyFuncPKfPfm(
	.param .u64 .ptr .align 1 _Z8PolyFuncPKfPfm_param_0,
	.param .u64 .ptr .align 1 _Z8PolyFuncPKfPfm_param_1,
	.param .u64 _Z8PolyFuncPKfPfm_param_2
)
{
	.reg .pred 	%p<2>;
	.reg .b32 	%r<5>;
	.reg .b32 	%f<31>;
	.reg .b64 	%rd<11>;

	ld.param.u64 	%rd2, [_Z8PolyFuncPKfPfm_param_0];
	ld.param.u64 	%rd3, [_Z8PolyFuncPKfPfm_param_1];
	ld.param.u64 	%rd4, [_Z8PolyFuncPKfPfm_param_2];
	mov.u32 	%r2, %tid.x;
	mov.u32 	%r3, %ctaid.x;
	mov.u32 	%r4, %ntid.x;
	mad.lo.s32 	%r1, %r3, %r4, %r2;
	mul.wide.u32 	%rd1, %r1, 2;
	setp.ge.u64 	%p1, %rd1, %rd4;
	@%p1 bra 	$L__BB0_2;
	cvta.to.global.u64 	%rd5, %rd2;
	cvta.to.global.u64 	%rd6, %rd3;
	shl.b64 	%rd7, %rd1, 2;
	add.s64 	%rd8, %rd5, %rd7;
	ld.global.f32 	%f1, [%rd8];
	ld.global.f32 	%f2, [%rd8+4];
	mul.f32 	%f3, %f1, 0f3F2E147B;
	mul.f32 	%f4, %f1, 0f3E8F5C29;
	mul.f32 	%f5, %f1, 0f3F47AE14;
	mul.f32 	%f6, %f1, 0f3F11EB85;
	add.f32 	%f7, %f3, 0f3F800000;
	fma.rn.f32 	%f8, %f3, %f7, 0f3F800000;
	fma.rn.f32 	%f9, %f3, %f8, 0f3F800000;
	fma.rn.f32 	%f10, %f3, %f9, 0f3F800000;
	mul.f32 	%f11, %f6, %f10;
	mov.f32 	%f12, 0f3F800000;
	sub.f32 	%f13, %f12, %f11;
	fma.rn.f32 	%f14, %f5, %f13, 0f3F800000;
	fma.rn.f32 	%f15, %f4, %f14, 0f3F800000;
	fma.rn.f32 	%f16, %f3, %f15, 0f3EB851EC;
	mul.f32 	%f17, %f2, 0f3F2E147B;
	mul.f32 	%f18, %f2, 0f3E8F5C29;
	mul.f32 	%f19, %f2, 0f3F47AE14;
	mul.f32 	%f20, %f2, 0f3F11EB85;
	add.f32 	%f21, %f17, 0f3F800000;
	fma.rn.f32 	%f22, %f17, %f21, 0f3F800000;
	fma.rn.f32 	%f23, %f17, %f22, 0f3F800000;
	fma.rn.f32 	%f24, %f17, %f23, 0f3F800000;
	mul.f32 	%f25, %f20, %f24;
	sub.f32 	%f26, %f12, %f25;
	fma.rn.f32 	%f27, %f19, %f26, 0f3F800000;
	fma.rn.f32 	%f28, %f18, %f27, 0f3F800000;
	fma.rn.f32 	%f29, %f17, %f28, 0f3EB851EC;
	sub.f32 	%f30, %f29, %f16;
	mul.wide.u32 	%rd9, %r1, 4;
	add.s64 	%rd10, %rd6, %rd9;
	st.global.f32 	[%rd10], %f30;
$L__BB0_2:
	ret;

}
	// .globl	_Z8TrigFuncPKfPfm
.visible .entry _Z8TrigFuncPKfPfm(
	.param .u64 .ptr .align 1 _Z8TrigFuncPKfPfm_param_0,
	.param .u64 .ptr .align 1 _Z8TrigFuncPKfPfm_param_1,
	.param .u64 _Z8TrigFuncPKfPfm_param_2
)
{
	.reg .pred 	%p<2>;
	.reg .b32 	%r<5>;
	.reg .b32 	%f<36>;
	.reg .b64 	%rd<11>;

	ld.param.u64 	%rd2, [_Z8TrigFuncPKfPfm_param_0];
	ld.param.u64 	%rd3, [_Z8TrigFuncPKfPfm_param_1];
	ld.param.u64 	%rd4, [_Z8TrigFuncPKfPfm_param_2];
	mov.u32 	%r2, %tid.x;
	mov.u32 	%r3, %ctaid.x;
	mov.u32 	%r4, %ntid.x;
	mad.lo.s32 	%r1, %r3, %r4, %r2;
	mul.wide.u32 	%rd1, %r1, 2;
	setp.ge.u64 	%p1, %rd1, %rd4;
	@%p1 bra 	$L__BB1_2;
	cvta.to.global.u64 	%rd5, %rd2;
	cvta.to.global.u64 	%rd6, %rd3;
	shl.b64 	%rd7, %rd1, 2;
	add.s64 	%rd8, %rd5, %rd7;
	ld.global.f32 	%f1, [%rd8];
	ld.global.f32 	%f2, [%rd8+4];
	sin.approx.f32 	%f3, %f1;
	mul.f32 	%f4, %f1, 0f40400000;
	sin.approx.f32 	%f5, %f4;
	mul.f32 	%f6, %f5, 0f3E800000;
	fma.rn.f32 	%f7, %f3, 0f40200000, %f6;
	cos.approx.f32 	%f8, %f1;
	mul.f32 	%f9, %f8, 0f41080000;
	sub.f32 	%f10, %f7, %f9;
	cos.approx.f32 	%f11, %f4;
	fma.rn.f32 	%f12, %f11, 0f4114CCCD, %f10;
	mul.f32 	%f13, %f1, 0f40A00000;
	cos.approx.f32 	%f14, %f13;
	fma.rn.f32 	%f15, %f14, 0f3EAE147B, %f12;
	mul.f32 	%f16, %f1, 0f40E00000;
	cos.approx.f32 	%f17, %f16;
	fma.rn.f32 	%f18, %f17, 0f4114CCCD, %f15;
	sin.approx.f32 	%f19, %f2;
	mul.f32 	%f20, %f2, 0f40400000;
	sin.approx.f32 	%f21, %f20;
	mul.f32 	%f22, %f21, 0f3E800000;
	fma.rn.f32 	%f23, %f19, 0f40200000, %f22;
	cos.approx.f32 	%f24, %f2;
	mul.f32 	%f25, %f24, 0f41080000;
	sub.f32 	%f26, %f23, %f25;
	cos.approx.f32 	%f27, %f20;
	fma.rn.f32 	%f28, %f27, 0f4114CCCD, %f26;
	mul.f32 	%f29, %f2, 0f40A00000;
	cos.approx.f32 	%f30, %f29;
	fma.rn.f32 	%f31, %f30, 0f3EAE147B, %f28;
	mul.f32 	%f32, %f2, 0f40E00000;
	cos.approx.f32 	%f33, %f32;
	fma.rn.f32 	%f34, %f33, 0f4114CCCD, %f31;
	sub.f32 	%f35, %f34, %f18;
	mul.wide.u32 	%rd9, %r1, 4;
	add.s64 	%rd10, %rd6, %rd9;
	st.global.f32 	[%rd10], %f35;
$L__BB1_2:
	ret;

}


// ===== COMPILED SASS (sm_100) =====

	.target	sm_100

	.elftype	@"ET_EXEC"


//--------------------- .note.nv.tkinfo           --------------------------
	.section	.note.nv.tkinfo,"",@"SHT_NOTE"
	.sectionflags	@"SHF_NOTE_NV_TKINFO"
	.tkinfo
        /*0018*/ 	.word	0x00000002
        /*0030*/ 	.string	""
        /*0030*/ 	.string	"ptxas"
        /*0030*/ 	.string	"Cuda compilation tools, release 13.0, V13.0.88"
        /*0030*/ 	.string	"Build cuda_13.0.r13.0/compiler.36424714_0"
        /*0030*/ 	.string	"-arch sm_100 -m 64 "



//--------------------- .note.nv.cuinfo           --------------------------
	.section	.note.nv.cuinfo,"",@"SHT_NOTE"
	.sectionflags	@"SHF_NOTE_NV_CUINFO"
        /*0018*/ 	.short	0x0002
        /*001a*/ 	.short	0x0064
        /*001c*/ 	.short	0x0082
	.zero		2


//--------------------- .nv.info                  --------------------------
	.section	.nv.info,"",@"SHT_CUDA_INFO"
	.align	4


	//----- nvinfo : EIATTR_REGCOUNT
	.align		4
        /*0000*/ 	.byte	0x04, 0x2f
        /*0002*/ 	.short	(.L_1 - .L_0)
	.align		4
.L_0:
        /*0004*/ 	.word	index@(_Z8PolyFuncPKfPfm)
        /*0008*/ 	.word	0x00000010


	//----- nvinfo : EIATTR_FRAME_SIZE
	.align		4
.L_1:
        /*000c*/ 	.byte	0x04, 0x11
        /*000e*/ 	.short	(.L_3 - .L_2)
	.align		4
.L_2:
        /*0010*/ 	.word	index@(_Z8PolyFuncPKfPfm)
        /*0014*/ 	.word	0x00000000


	//----- nvinfo : EIATTR_REGCOUNT
	.align		4
.L_3:
        /*0018*/ 	.byte	0x04, 0x2f
        /*001a*/ 	.short	(.L_5 - .L_4)
	.align		4
.L_4:
        /*001c*/ 	.word	index@(_Z8TrigFuncPKfPfm)
        /*0020*/ 	.word	0x00000015


	//----- nvinfo : EIATTR_FRAME_SIZE
	.align		4
.L_5:
        /*0024*/ 	.byte	0x04, 0x11
        /*0026*/ 	.short	(.L_7 - .L_6)
	.align		4
.L_6:
        /*0028*/ 	.word	index@(_Z8TrigFuncPKfPfm)
        /*002c*/ 	.word	0x00000000


	//----- nvinfo : EIATTR_MIN_STACK_SIZE
	.align		4
.L_7:
        /*0030*/ 	.byte	0x04, 0x12
        /*0032*/ 	.short	(.L_9 - .L_8)
	.align		4
.L_8:
        /*0034*/ 	.word	index@(_Z8TrigFuncPKfPfm)
        /*0038*/ 	.word	0x00000000


	//----- nvinfo : EIATTR_MIN_STACK_SIZE
	.align		4
.L_9:
        /*003c*/ 	.byte	0x04, 0x12
        /*003e*/ 	.short	(.L_11 - .L_10)
	.align		4
.L_10:
        /*0040*/ 	.word	index@(_Z8PolyFuncPKfPfm)
        /*0044*/ 	.word	0x00000000
.L_11:


//--------------------- .nv.compat                --------------------------
	.section	.nv.compat,"",@"SHT_CUDA_COMPAT_INFO"
	.align	4
        /*0000*/ 	.byte	0x02, 0x09, 0x00, 0x00, 0x02, 0x02, 0x01, 0x00, 0x02, 0x05, 0x05, 0x00, 0x03, 0x07, 0x01, 0x01
        /*0010*/ 	.byte	0x02, 0x03, 0x00, 0x00, 0x02, 0x06, 0x01, 0x00, 0x04, 0x0b, 0x08, 0x00, 0x09, 0x00, 0x00, 0x00
        /*0020*/ 	.byte	0x00, 0x00, 0x00, 0x00


//--------------------- .nv.info._Z8TrigFuncPKfPfm --------------------------
	.section	.nv.info._Z8TrigFuncPKfPfm,"",@"SHT_CUDA_INFO"
	.sectionflags	@""
	.align	4


	//----- nvinfo : EIATTR_CUDA_API_VERSION
	.align		4
        /*0000*/ 	.byte	0x04, 0x37
        /*0002*/ 	.short	(.L_13 - .L_12)
.L_12:
        /*0004*/ 	.word	0x00000082


	//----- nvinfo : EIATTR_KPARAM_INFO
	.align		4
.L_13:
        /*0008*/ 	.byte	0x04, 0x17
        /*000a*/ 	.short	(.L_15 - .L_14)
.L_14:
        /*000c*/ 	.word	0x00000000
        /*0010*/ 	.short	0x0002
        /*0012*/ 	.short	0x0010
        /*0014*/ 	.byte	0x00, 0xf0, 0x21, 0x00


	//----- nvinfo : EIATTR_KPARAM_INFO
	.align		4
.L_15:
        /*0018*/ 	.byte	0x04, 0x17
        /*001a*/ 	.short	(.L_17 - .L_16)
.L_16:
        /*001c*/ 	.word	0x00000000
        /*0020*/ 	.short	0x0001
        /*0022*/ 	.short	0x0008
        /*0024*/ 	.byte	0x00, 0xf5, 0x21, 0x00


	//----- nvinfo : EIATTR_KPARAM_INFO
	.align		4
.L_17:
        /*0028*/ 	.byte	0x04, 0x17
        /*002a*/ 	.short	(.L_19 - .L_18)
.L_18:
        /*002c*/ 	.word	0x00000000
        /*0030*/ 	.short	0x0000
        /*0032*/ 	.short	0x0000
        /*0034*/ 	.byte	0x00, 0xf5, 0x21, 0x00


	//----- nvinfo : EIATTR_SPARSE_MMA_MASK
	.align		4
.L_19:
        /*0038*/ 	.byte	0x03, 0x50
        /*003a*/ 	.short	0x0000


	//----- nvinfo : EIATTR_MAXREG_COUNT
	.align		4
        /*003c*/ 	.byte	0x03, 0x1b
        /*003e*/ 	.short	0x00ff


	//----- nvinfo : EIATTR_MERCURY_ISA_VERSION
	.align		4
        /*0040*/ 	.byte	0x03, 0x5f
        /*0042*/ 	.short	0x0101


	//----- nvinfo : EIATTR_VRC_CTA_INIT_COUNT
	.align		4
        /*0044*/ 	.byte	0x02, 0x4a
	.zero		1
	.zero		1


	//----- nvinfo : EIATTR_EXIT_INSTR_OFFSETS
	.align		4
        /*0048*/ 	.byte	0x04, 0x1c
        /*004a*/ 	.short	(.L_21 - .L_20)


	//   ....[0]....
.L_20:
        /*004c*/ 	.word	0x00000090


	//   ....[1]....
        /*0050*/ 	.word	0x00000390


	//----- nvinfo : EIATTR_CBANK_PARAM_SIZE
	.align		4
.L_21:
        /*0054*/ 	.byte	0x03, 0x19
        /*0056*/ 	.short	0x0018


	//----- nvinfo : EIATTR_PARAM_CBANK
	.align		4
        /*0058*/ 	.byte	0x04, 0x0a
        /*005a*/ 	.short	(.L_23 - .L_22)
	.align		4
.L_22:
        /*005c*/ 	.word	index@(.nv.constant0._Z8TrigFuncPKfPfm)
        /*0060*/ 	.short	0x0380
        /*0062*/ 	.short	0x0018


	//----- nvinfo : EIATTR_SW_WAR
	.align		4
.L_23:
        /*0064*/ 	.byte	0x04, 0x36
        /*0066*/ 	.short	(.L_25 - .L_24)
.L_24:
        /*0068*/ 	.word	0x00000008
.L_25:


//--------------------- .nv.info._Z8PolyFuncPKfPfm --------------------------
	.section	.nv.info._Z8PolyFuncPKfPfm,"",@"SHT_CUDA_INFO"
	.sectionflags	@""
	.align	4


	//----- nvinfo : EIATTR_CUDA_API_VERSION
	.align		4
        /*0000*/ 	.byte	0x04, 0x37
        /*0002*/ 	.short	(.L_27 - .L_26)
.L_26:
        /*0004*/ 	.word	0x00000082


	//----- nvinfo : EIATTR_KPARAM_INFO
	.align		4
.L_27:
        /*0008*/ 	.byte	0x04, 0x17
        /*000a*/ 	.short	(.L_29 - .L_28)
.L_28:
        /*000c*/ 	.word	0x00000000
        /*0010*/ 	.short	0x0002
        /*0012*/ 	.short	0x0010
        /*0014*/ 	.byte	0x00, 0xf0, 0x21, 0x00


	//----- nvinfo : EIATTR_KPARAM_INFO
	.align		4
.L_29:
        /*0018*/ 	.byte	0x04, 0x17
        /*001a*/ 	.short	(.L_31 - .L_30)
.L_30:
        /*001c*/ 	.word	0x00000000
        /*0020*/ 	.short	0x0001
        /*0022*/ 	.short	0x0008
        /*0024*/ 	.byte	0x00, 0xf5, 0x21, 0x00


	//----- nvinfo : EIATTR_KPARAM_INFO
	.align		4
.L_31:
        /*0028*/ 	.byte	0x04, 0x17
        /*002a*/ 	.short	(.L_33 - .L_32)
.L_32:
        /*002c*/ 	.word	0x00000000
        /*0030*/ 	.short	0x0000
        /*0032*/ 	.short	0x0000
        /*0034*/ 	.byte	0x00, 0xf5, 0x21, 0x00


	//----- nvinfo : EIATTR_SPARSE_MMA_MASK
	.align		4
.L_33:
        /*0038*/ 	.byte	0x03, 0x50
        /*003a*/ 	.short	0x0000


	//----- nvinfo : EIATTR_MAXREG_COUNT
	.align		4
        /*003c*/ 	.byte	0x03, 0x1b
        /*003e*/ 	.short	0x00ff


	//----- nvinfo : EIATTR_MERCURY_ISA_VERSION
	.align		4
        /*0040*/ 	.byte	0x03, 0x5f
        /*0042*/ 	.short	0x0101


	//----- nvinfo : EIATTR_VRC_CTA_INIT_COUNT
	.align		4
        /*0044*/ 	.byte	0x02, 0x4a
	.zero		1
	.zero		1


	//----- nvinfo : EIATTR_EXIT_INSTR_OFFSETS
	.align		4
        /*0048*/ 	.byte	0x04, 0x1c
        /*004a*/ 	.short	(.L_35 - .L_34)


	//   ....[0]....
.L_34:
        /*004c*/ 	.word	0x00000090


	//   ....[1]....
        /*0050*/ 	.word	0x000002b0


	//----- nvinfo : EIATTR_CBANK_PARAM_SIZE
	.align		4
.L_35:
        /*0054*/ 	.byte	0x03, 0x19
        /*0056*/ 	.short	0x0018


	//----- nvinfo : EIATTR_PARAM_CBANK
	.align		4
        /*0058*/ 	.byte	0x04, 0x0a
        /*005a*/ 	.short	(.L_37 - .L_36)
	.align		4
.L_36:
        /*005c*/ 	.word	index@(.nv.constant0._Z8PolyFuncPKfPfm)
        /*0060*/ 	.short	0x0380
        /*0062*/ 	.short	0x0018


	//----- nvinfo : EIATTR_SW_WAR
	.align		4
.L_37:
        /*0064*/ 	.byte	0x04, 0x36
        /*0066*/ 	.short	(.L_39 - .L_38)
.L_38:
        /*0068*/ 	.word	0x00000008
.L_39:


//--------------------- .nv.callgraph             --------------------------
	.section	.nv.callgraph,"",@"SHT_CUDA_CALLGRAPH"
	.align	4
	.sectionentsize	8
	.align		4
        /*0000*/ 	.word	0x00000000
	.align		4
        /*0004*/ 	.word	0xffffffff
	.align		4
        /*0008*/ 	.word	0x00000000
	.align		4
        /*000c*/ 	.word	0xfffffffe
	.align		4
        /*0010*/ 	.word	0x00000000
	.align		4
        /*0014*/ 	.word	0xfffffffd
	.align		4
        /*0018*/ 	.word	0x00000000
	.align		4
        /*001c*/ 	.word	0xfffffffc


//--------------------- .text._Z8TrigFuncPKfPfm   --------------------------
	.section	.text._Z8TrigFuncPKfPfm,"ax",@progbits
	.align	128
        .global         _Z8TrigFuncPKfPfm
        .type           _Z8TrigFuncPKfPfm,@function
        .size           _Z8TrigFuncPKfPfm,(.L_x_2 - _Z8TrigFuncPKfPfm)
        .other          _Z8TrigFuncPKfPfm,@"STO_CUDA_ENTRY STV_DEFAULT"
_Z8TrigFuncPKfPfm:
.text._Z8TrigFuncPKfPfm:
[----:B------:R-:W-:Y:S01]  /*0000*/  LDC R1, c[0x0][0x37c] ;  /* 0x0000df00ff017b82 */ /* 0x000fe20000000800 */
[----:B------:R-:W0:Y:S07]  /*0010*/  S2R R5, SR_TID.X ;  /* 0x0000000000057919 */ /* 0x000e2e0000002100 */
[----:B------:R-:W0:Y:S01]  /*0020*/  S2UR UR4, SR_CTAID.X ;  /* 0x00000000000479c3 */ /* 0x000e220000002500 */
[----:B------:R-:W1:Y:S07]  /*0030*/  LDCU.64 UR6, c[0x0][0x390] ;  /* 0x00007200ff0677ac */ /* 0x000e6e0008000a00 */
[----:B------:R-:W0:Y:S02]  /*0040*/  LDC R0, c[0x0][0x360] ;  /* 0x0000d800ff007b82 */ /* 0x000e240000000800 */
[----:B0-----:R-:W-:-:S04]  /*0050*/  IMAD R5, R0, UR4, R5 ;  /* 0x0000000400057c24 */ /* 0x001fc8000f8e0205 */
[----:B------:R-:W-:-:S03]  /*0060*/  IMAD.WIDE.U32 R2, R5, 0x2, RZ ;  /* 0x0000000205027825 */ /* 0x000fc600078e00ff */
[----:B-1----:R-:W-:-:S04]  /*0070*/  ISETP.GE.U32.AND P0, PT, R2, UR6, PT ;  /* 0x0000000602007c0c */ /* 0x002fc8000bf06070 */
[----:B------:R-:W-:-:S13]  /*0080*/  ISETP.GE.U32.AND.EX P0, PT, R3, UR7, PT, P0 ;  /* 0x0000000703007c0c */ /* 0x000fda000bf06100 */
[----:B------:R-:W-:Y:S05]  /*0090*/  @P0 EXIT ;  /* 0x000000000000094d */ /* 0x000fea0003800000 */
[----:B------:R-:W0:Y:S01]  /*00a0*/  LDC.64 R2, c[0x0][0x380] ;  /* 0x0000e000ff027b82 */ /* 0x000e220000000a00 */
[----:B------:R-:W1:Y:S01]  /*00b0*/  LDCU.64 UR4, c[0x0][0x358] ;  /* 0x00006b00ff0477ac */ /* 0x000e620008000a00 */
[----:B0-----:R-:W-:-:S05]  /*00c0*/  IMAD.WIDE.U32 R2, R5, 0x8, R2 ;  /* 0x0000000805027825 */ /* 0x001fca00078e0002 */
[----:B-1----:R-:W2:Y:S04]  /*00d0*/  LDG.E R8, desc[UR4][R2.64] ;  /* 0x0000000402087981 */ /* 0x002ea8000c1e1900 */
[----:B------:R-:W3:Y:S01]  /*00e0*/  LDG.E R11, desc[UR4][R2.64+0x4] ;  /* 0x00000404020b7981 */ /* 0x000ee2000c1e1900 */
[C---:B--2---:R-:W-:Y:S01]  /*00f0*/  FMUL R6, R8.reuse, 3 ;  /* 0x4040000008067820 */ /* 0x044fe20000400000 */
[C---:B------:R-:W-:Y:S01]  /*0100*/  FMUL.RZ R13, R8.reuse, 0.15915493667125701904 ;  /* 0x3e22f983080d7820 */ /* 0x040fe2000040c000 */
[C---:B------:R-:W-:Y:S01]  /*0110*/  FMUL R10, R8.reuse, 5 ;  /* 0x40a00000080a7820 */ /* 0x040fe20000400000 */
[----:B------:R-:W-:Y:S01]  /*0120*/  FMUL R8, R8, 7 ;  /* 0x40e0000008087820 */ /* 0x000fe20000400000 */
[C---:B---3--:R-:W-:Y:S01]  /*0130*/  FMUL R2, R11.reuse, 3 ;  /* 0x404000000b027820 */ /* 0x048fe20000400000 */
[----:B------:R-:W-:Y:S01]  /*0140*/  FMUL.RZ R14, R6, 0.15915493667125701904 ;  /* 0x3e22f983060e7820 */ /* 0x000fe2000040c000 */
[----:B------:R-:W-:Y:S01]  /*0150*/  MUFU.SIN R9, R13 ;  /* 0x0000000d00097308 */ /* 0x000fe20000000400 */
[C---:B------:R-:W-:Y:S01]  /*0160*/  FMUL.RZ R15, R11.reuse, 0.15915493667125701904 ;  /* 0x3e22f9830b0f7820 */ /* 0x040fe2000040c000 */
[----:B------:R-:W-:Y:S01]  /*0170*/  FMUL.RZ R16, R2, 0.15915493667125701904 ;  /* 0x3e22f98302107820 */ /* 0x000fe2000040c000 */
[----:B------:R-:W-:Y:S01]  /*0180*/  FMUL R2, R11, 5 ;  /* 0x40a000000b027820 */ /* 0x000fe20000400000 */
[----:B------:R-:W-:Y:S01]  /*0190*/  FMUL.RZ R10, R10, 0.15915493667125701904 ;  /* 0x3e22f9830a0a7820 */ /* 0x000fe2000040c000 */
[----:B------:R-:W-:-:S02]  /*01a0*/  FMUL.RZ R8, R8, 0.15915493667125701904 ;  /* 0x3e22f98308087820 */ /* 0x000fc4000040c000 */
[----:B------:R-:W-:Y:S01]  /*01b0*/  FMUL.RZ R17, R2, 0.15915493667125701904 ;  /* 0x3e22f98302117820 */ /* 0x000fe2000040c000 */
[----:B------:R-:W-:Y:S01]  /*01c0*/  MUFU.COS R4, R13 ;  /* 0x0000000d00047308 */ /* 0x000fe20000000000 */
[----:B------:R-:W0:Y:S07]  /*01d0*/  LDC.64 R2, c[0x0][0x388] ;  /* 0x0000e200ff027b82 */ /* 0x000e2e0000000a00 */
[----:B------:R-:W1:Y:S08]  /*01e0*/  MUFU.SIN R12, R14 ;  /* 0x0000000e000c7308 */ /* 0x000e700000000400 */
[----:B------:R-:W2:Y:S08]  /*01f0*/  MUFU.SIN R13, R16 ;  /* 0x00000010000d7308 */ /* 0x000eb00000000400 */
[----:B------:R-:W-:Y:S01]  /*0200*/  MUFU.SIN R7, R15 ;  /* 0x0000000f00077308 */ /* 0x000fe20000000400 */
[----:B-1----:R-:W-:Y:S01]  /*0210*/  FMUL R12, R12, 0.25 ;  /* 0x3e8000000c0c7820 */ /* 0x002fe20000400000 */
[----:B0-----:R-:W-:-:S04]  /*0220*/  IMAD.WIDE.U32 R2, R5, 0x4, R2 ;  /* 0x0000000405027825 */ /* 0x001fc800078e0002 */
[----:B------:R-:W-:Y:S02]  /*0230*/  FFMA R9, R9, 2.5, R12 ;  /* 0x4020000009097823 */ /* 0x000fe4000000000c */
[----:B------:R-:W-:Y:S02]  /*0240*/  MUFU.COS R0, R15 ;  /* 0x0000000f00007308 */ /* 0x000fe40000000000 */
[----:B------:R-:W-:-:S06]  /*0250*/  FFMA R9, R4, -8.5, R9 ;  /* 0xc108000004097823 */ /* 0x000fcc0000000009 */
[----:B------:R0:W1:Y:S08]  /*0260*/  MUFU.COS R6, R14 ;  /* 0x0000000e00067308 */ /* 0x0000700000000000 */
[----:B------:R-:W3:Y:S01]  /*0270*/  MUFU.COS R15, R16 ;  /* 0x00000010000f7308 */ /* 0x000ee20000000000 */
[----:B0-----:R-:W-:-:S04]  /*0280*/  FMUL R14, R11, 7 ;  /* 0x40e000000b0e7820 */ /* 0x001fc80000400000 */
[----:B------:R-:W-:Y:S01]  /*0290*/  FMUL.RZ R18, R14, 0.15915493667125701904 ;  /* 0x3e22f9830e127820 */ /* 0x000fe2000040c000 */
[----:B--2---:R-:W-:Y:S02]  /*02a0*/  FMUL R14, R13, 0.25 ;  /* 0x3e8000000d0e7820 */ /* 0x004fe40000400000 */
[----:B------:R-:W0:Y:S01]  /*02b0*/  MUFU.COS R10, R10 ;  /* 0x0000000a000a7308 */ /* 0x000e220000000000 */
[----:B-1----:R-:W-:Y:S01]  /*02c0*/  FFMA R9, R6, 9.3000001907348632812, R9 ;  /* 0x4114cccd06097823 */ /* 0x002fe20000000009 */
[----:B------:R-:W-:-:S04]  /*02d0*/  FFMA R7, R7, 2.5, R14 ;  /* 0x4020000007077823 */ /* 0x000fc8000000000e */
[----:B------:R-:W-:Y:S02]  /*02e0*/  FFMA R0, R0, -8.5, R7 ;  /* 0xc108000000007823 */ /* 0x000fe40000000007 */
[----:B------:R-:W1:Y:S02]  /*02f0*/  MUFU.COS R11, R17 ;  /* 0x00000011000b7308 */ /* 0x000e640000000000 */
[----:B---3--:R-:W-:-:S06]  /*0300*/  FFMA R0, R15, 9.3000001907348632812, R0 ;  /* 0x4114cccd0f007823 */ /* 0x008fcc0000000000 */
[----:B------:R-:W2:Y:S01]  /*0310*/  MUFU.COS R8, R8 ;  /* 0x0000000800087308 */ /* 0x000ea20000000000 */
[----:B0-----:R-:W-:-:S07]  /*0320*/  FFMA R9, R10, 0.34000000357627868652, R9 ;  /* 0x3eae147b0a097823 */ /* 0x001fce0000000009 */
[----:B------:R-:W0:Y:S01]  /*0330*/  MUFU.COS R13, R18 ;  /* 0x00000012000d7308 */ /* 0x000e220000000000 */
[----:B-1----:R-:W-:Y:S01]  /*0340*/  FFMA R0, R11, 0.34000000357627868652, R0 ;  /* 0x3eae147b0b007823 */ /* 0x002fe20000000000 */
[----:B--2---:R-:W-:-:S03]  /*0350*/  FFMA R8, R8, 9.3000001907348632812, R9 ;  /* 0x4114cccd08087823 */ /* 0x004fc60000000009 */
[----:B0-----:R-:W-:-:S04]  /*0360*/  FFMA R13, R13, 9.3000001907348632812, R0 ;  /* 0x4114cccd0d0d7823 */ /* 0x001fc80000000000 */
[----:B------:R-:W-:-:S05]  /*0370*/  FADD R13, -R8, R13 ;  /* 0x0000000d080d7221 */ /* 0x000fca0000000100 */
[----:B------:R-:W-:Y:S01]  /*0380*/  STG.E desc[UR4][R2.64], R13 ;  /* 0x0000000d02007986 */ /* 0x000fe2000c101904 */
[----:B------:R-:W-:Y:S05]  /*0390*/  EXIT ;  /* 0x000000000000794d */ /* 0x000fea0003800000 */
.L_x_0:
[----:B------:R-:W-:-:S00]  /*03a0*/  BRA `(.L_x_0) ;  /* 0xfffffffc00fc7947 */ /* 0x000fc0000383ffff */
[----:B------:R-:W-:-:S00]  /*03b0*/  NOP ;  /* 0x0000000000007918 */ /* 0x000fc00000000000 */
        /* <DEDUP_REMOVED lines=12> */
.L_x_2:


//--------------------- .text._Z8PolyFuncPKfPfm   --------------------------
	.section	.text._Z8PolyFuncPKfPfm,"ax",@progbits
	.align	128
        .global         _Z8PolyFuncPKfPfm
        .type           _Z8PolyFuncPKfPfm,@function
        .size           _Z8PolyFuncPKfPfm,(.L_x_3 - _Z8PolyFuncPKfPfm)
        .other          _Z8PolyFuncPKfPfm,@"STO_CUDA_ENTRY STV_DEFAULT"
_Z8PolyFuncPKfPfm:
.text._Z8PolyFuncPKfPfm:
        /* <DEDUP_REMOVED lines=15> */
[----:B--2---:R-:W-:Y:S01]  /*00f0*/  FMUL R8, R0, 0.68000000715255737305 ;  /* 0x3f2e147b00087820 */ /* 0x004fe20000400000 */
[----:B---3--:R-:W-:-:S03]  /*0100*/  FMUL R10, R4, 0.68000000715255737305 ;  /* 0x3f2e147b040a7820 */ /* 0x008fc60000400000 */
[----:B------:R-:W-:Y:S01]  /*0110*/  FADD R3, R8, 1 ;  /* 0x3f80000008037421 */ /* 0x000fe20000000000 */
[----:B------:R-:W-:Y:S01]  /*0120*/  FMUL R7, R4, 0.56999999284744262695 ;  /* 0x3f11eb8504077820 */ /* 0x000fe20000400000 */
[----:B------:R-:W-:Y:S02]  /*0130*/  FADD R11, R10, 1 ;  /* 0x3f8000000a0b7421 */ /* 0x000fe40000000000 */
[----:B------:R-:W-:Y:S02]  /*0140*/  FFMA R9, R8, R3, 1 ;  /* 0x3f80000008097423 */ /* 0x000fe40000000003 */
[----:B------:R-:W0:Y:S01]  /*0150*/  LDC.64 R2, c[0x0][0x388] ;  /* 0x0000e200ff027b82 */ /* 0x000e220000000a00 */
[----:B------:R-:W-:Y:S01]  /*0160*/  FFMA R13, R10, R11, 1 ;  /* 0x3f8000000a0d7423 */ /* 0x000fe2000000000b */
[----:B------:R-:W-:Y:S01]  /*0170*/  FFMA R11, R8, R9, 1 ;  /* 0x3f800000080b7423 */ /* 0x000fe20000000009 */
[----:B------:R-:W-:Y:S02]  /*0180*/  FMUL R9, R0, 0.56999999284744262695 ;  /* 0x3f11eb8500097820 */ /* 0x000fe40000400000 */
[----:B------:R-:W-:Y:S01]  /*0190*/  FFMA R13, R10, R13, 1 ;  /* 0x3f8000000a0d7423 */ /* 0x000fe2000000000d */
[----:B------:R-:W-:-:S03]  /*01a0*/  FFMA R6, R8, R11, 1 ;  /* 0x3f80000008067423 */ /* 0x000fc6000000000b */
[----:B------:R-:W-:Y:S01]  /*01b0*/  FFMA R12, R10, R13, 1 ;  /* 0x3f8000000a0c7423 */ /* 0x000fe2000000000d */
[----:B------:R-:W-:Y:S01]  /*01c0*/  FFMA R9, -R9, R6, 1 ;  /* 0x3f80000009097423 */ /* 0x000fe20000000106 */
[C---:B------:R-:W-:Y:S01]  /*01d0*/  FMUL R6, R0.reuse, 0.77999997138977050781 ;  /* 0x3f47ae1400067820 */ /* 0x040fe20000400000 */
[----:B------:R-:W-:Y:S01]  /*01e0*/  FMUL R0, R0, 0.28000000119209289551 ;  /* 0x3e8f5c2900007820 */ /* 0x000fe20000400000 */
[----:B------:R-:W-:Y:S01]  /*01f0*/  FFMA R12, -R7, R12, 1 ;  /* 0x3f800000070c7423 */ /* 0x000fe2000000010c */
[----:B------:R-:W-:Y:S01]  /*0200*/  FMUL R7, R4, 0.77999997138977050781 ;  /* 0x3f47ae1404077820 */ /* 0x000fe20000400000 */
[----:B------:R-:W-:Y:S01]  /*0210*/  FFMA R9, R6, R9, 1 ;  /* 0x3f80000006097423 */ /* 0x000fe20000000009 */
[----:B------:R-:W-:Y:S02]  /*0220*/  FMUL R4, R4, 0.28000000119209289551 ;  /* 0x3e8f5c2904047820 */ /* 0x000fe40000400000 */
[----:B------:R-:W-:Y:S01]  /*0230*/  FFMA R7, R7, R12, 1 ;  /* 0x3f80000007077423 */ /* 0x000fe2000000000c */
[----:B------:R-:W-:-:S03]  /*0240*/  FFMA R9, R0, R9, 1 ;  /* 0x3f80000000097423 */ /* 0x000fc60000000009 */
[----:B------:R-:W-:Y:S01]  /*0250*/  FFMA R7, R4, R7, 1 ;  /* 0x3f80000004077423 */ /* 0x000fe20000000007 */
[----:B------:R-:W-:Y:S01]  /*0260*/  FFMA R9, R8, R9, 0.36000001430511474609 ;  /* 0x3eb851ec08097423 */ /* 0x000fe20000000009 */
[----:B0-----:R-:W-:-:S04]  /*0270*/  IMAD.WIDE.U32 R2, R5, 0x4, R2 ;  /* 0x0000000405027825 */ /* 0x001fc800078e0002 */
[----:B------:R-:W-:-:S04]  /*0280*/  FFMA R10, R10, R7, 0.36000001430511474609 ;  /* 0x3eb851ec0a0a7423 */ /* 0x000fc80000000007 */
[----:B------:R-:W-:-:S05]  /*0290*/  FADD R9, -R9, R10 ;  /* 0x0000000a09097221 */ /* 0x000fca0000000100 */
[----:B------:R-:W-:Y:S01]  /*02a0*/  STG.E desc[UR4][R2.64], R9 ;  /* 0x0000000902007986 */ /* 0x000fe2000c101904 */
[----:B------:R-:W-:Y:S05]  /*02b0*/  EXIT ;  /* 0x000000000000794d */ /* 0x000fea0003800000 */
.L_x_1:
        /* <DEDUP_REMOVED lines=12> */
.L_x_3:


//--------------------- .nv.shared.reserved.0     --------------------------
	.section	.nv.shared.reserved.0,"aw",@nobits
	.weak		__nv_reservedSMEM_offset_0_alias
	.size		__nv_reservedSMEM_offset_0_alias, 0, 64
	.other		__nv_reservedSMEM_offset_0_alias,@"STO_CUDA_RESERVED_SHARED STV_DEFAULT"
__nv_reservedSMEM_offset_0_alias:
	.zero		0
	.zero		64


//--------------------- .nv.constant0._Z8TrigFuncPKfPfm --------------------------
	.section	.nv.constant0._Z8TrigFuncPKfPfm,"a",@progbits
	.sectionflags	@""
	.align	4
.nv.constant0._Z8TrigFuncPKfPfm:
	.zero		920


//--------------------- .nv.constant0._Z8PolyFuncPKfPfm --------------------------
	.section	.nv.constant0._Z8PolyFuncPKfPfm,"a",@progbits
	.sectionflags	@""
	.align	4
.nv.constant0._Z8PolyFuncPKfPfm:
	.zero		920


//--------------------- SYMBOLS --------------------------

	.type		.nv.reservedSmem.offset0,@object
	.size		.nv.reservedSmem.offset0,0x4
